//
// Generated by NVIDIA NVVM Compiler
//
// Compiler Build ID: CL-36424714
// Cuda compilation tools, release 13.0, V13.0.88
// Based on NVVM 20.0.0
//

.version 9.0
.target sm_100
.address_size 64

	// .globl	_Z10kernel_addPfS_S_i
.extern .func  (.param .b32 func_retval0) vprintf
(
	.param .b64 vprintf_param_0,
	.param .b64 vprintf_param_1
)
;
.global .align 1 .b8 $str[29] = {84, 104, 114, 101, 97, 100, 32, 37, 100, 32, 105, 115, 32, 111, 117, 116, 32, 111, 102, 32, 98, 111, 117, 110, 100, 115, 33, 10};

.visible .entry _Z10kernel_addPfS_S_i(
	.param .u64 .ptr .align 1 _Z10kernel_addPfS_S_i_param_0,
	.param .u64 .ptr .align 1 _Z10kernel_addPfS_S_i_param_1,
	.param .u64 .ptr .align 1 _Z10kernel_addPfS_S_i_param_2,
	.param .u32 _Z10kernel_addPfS_S_i_param_3
)
{
	.local .align 8 .b8 	__local_depot0[8];
	.reg .b64 	%SP;
	.reg .b64 	%SPL;
	.reg .pred 	%p<2>;
	.reg .b32 	%r<8>;
	.reg .b32 	%f<4>;
	.reg .b64 	%rd<15>;

	mov.u64 	%SPL, __local_depot0;
	cvta.local.u64 	%SP, %SPL;
	ld.param.u64 	%rd1, [_Z10kernel_addPfS_S_i_param_0];
	ld.param.u64 	%rd2, [_Z10kernel_addPfS_S_i_param_1];
	ld.param.u64 	%rd3, [_Z10kernel_addPfS_S_i_param_2];
	ld.param.u32 	%r2, [_Z10kernel_addPfS_S_i_param_3];
	mov.u32 	%r3, %tid.x;
	mov.u32 	%r4, %ctaid.x;
	mov.u32 	%r5, %ntid.x;
	mad.lo.s32 	%r1, %r4, %r5, %r3;
	setp.ge.s32 	%p1, %r1, %r2;
	@%p1 bra 	$L__BB0_2;
	cvta.to.global.u64 	%rd8, %rd1;
	cvta.to.global.u64 	%rd9, %rd2;
	cvta.to.global.u64 	%rd10, %rd3;
	mul.wide.s32 	%rd11, %r1, 4;
	add.s64 	%rd12, %rd8, %rd11;
	ld.global.f32 	%f1, [%rd12];
	add.s64 	%rd13, %rd9, %rd11;
	ld.global.f32 	%f2, [%rd13];
	add.f32 	%f3, %f1, %f2;
	add.s64 	%rd14, %rd10, %rd11;
	st.global.f32 	[%rd14], %f3;
	bra.uni 	$L__BB0_3;
$L__BB0_2:
	add.u64 	%rd4, %SP, 0;
	add.u64 	%rd5, %SPL, 0;
	st.local.u32 	[%rd5], %r1;
	mov.u64 	%rd6, $str;
	cvta.global.u64 	%rd7, %rd6;
	{ // callseq 0, 0
	.param .b64 param0;
	st.param.b64 	[param0], %rd7;
	.param .b64 param1;
	st.param.b64 	[param1], %rd4;
	.param .b32 retval0;
	call.uni (retval0), 
	vprintf, 
	(
	param0, 
	param1
	);
	ld.param.b32 	%r6, [retval0];
	} // callseq 0
$L__BB0_3:
	ret;

}


// ===== COMPILED SASS (sm_100) =====

	.target	sm_100

	.elftype	@"ET_EXEC"


//--------------------- .note.nv.tkinfo           --------------------------
	.section	.note.nv.tkinfo,"",@"SHT_NOTE"
	.sectionflags	@"SHF_NOTE_NV_TKINFO"
	.tkinfo
        /*0018*/ 	.word	0x00000002
        /*0030*/ 	.string	""
        /*0030*/ 	.string	"ptxas"
        /*0030*/ 	.string	"Cuda compilation tools, release 13.0, V13.0.88"
        /*0030*/ 	.string	"Build cuda_13.0.r13.0/compiler.36424714_0"
        /*0030*/ 	.string	"-arch sm_100 -m 64 "



//--------------------- .note.nv.cuinfo           --------------------------
	.section	.note.nv.cuinfo,"",@"SHT_NOTE"
	.sectionflags	@"SHF_NOTE_NV_CUINFO"
        /*0018*/ 	.short	0x0002
        /*001a*/ 	.short	0x0064
        /*001c*/ 	.short	0x0082
	.zero		2


//--------------------- .nv.info                  --------------------------
	.section	.nv.info,"",@"SHT_CUDA_INFO"
	.align	4


	//----- nvinfo : EIATTR_REGCOUNT
	.align		4
        /*0000*/ 	.byte	0x04, 0x2f
        /*0002*/ 	.short	(.L_2 - .L_1)
	.align		4
.L_1:
        /*0004*/ 	.word	index@(_Z10kernel_addPfS_S_i)
        /*0008*/ 	.word	0x00000018


	//----- nvinfo : EIATTR_FRAME_SIZE
	.align		4
.L_2:
        /*000c*/ 	.byte	0x04, 0x11
        /*000e*/ 	.short	(.L_4 - .L_3)
	.align		4
.L_3:
        /*0010*/ 	.word	index@(_Z10kernel_addPfS_S_i)
        /*0014*/ 	.word	0x00000008


	//----- nvinfo : EIATTR_MIN_STACK_SIZE
	.align		4
.L_4:
        /*0018*/ 	.byte	0x04, 0x12
        /*001a*/ 	.short	(.L_6 - .L_5)
	.align		4
.L_5:
        /*001c*/ 	.word	index@(_Z10kernel_addPfS_S_i)
        /*0020*/ 	.word	0x00000008
.L_6:


//--------------------- .nv.compat                --------------------------
	.section	.nv.compat,"",@"SHT_CUDA_COMPAT_INFO"
	.align	4
        /*0000*/ 	.byte	0x02, 0x09, 0x00, 0x00, 0x02, 0x02, 0x01, 0x00, 0x02, 0x05, 0x05, 0x00, 0x03, 0x07, 0x01, 0x01
        /*0010*/ 	.byte	0x02, 0x03, 0x00, 0x00, 0x02, 0x06, 0x01, 0x00, 0x04, 0x0b, 0x08, 0x00, 0x09, 0x00, 0x00, 0x00
        /*0020*/ 	.byte	0x00, 0x00, 0x00, 0x00


//--------------------- .nv.info._Z10kernel_addPfS_S_i --------------------------
	.section	.nv.info._Z10kernel_addPfS_S_i,"",@"SHT_CUDA_INFO"
	.sectionflags	@""
	.align	4


	//----- nvinfo : EIATTR_CUDA_API_VERSION
	.align		4
        /*0000*/ 	.byte	0x04, 0x37
        /*0002*/ 	.short	(.L_8 - .L_7)
.L_7:
        /*0004*/ 	.word	0x00000082


	//----- nvinfo : EIATTR_KPARAM_INFO
	.align		4
.L_8:
        /*0008*/ 	.byte	0x04, 0x17
        /*000a*/ 	.short	(.L_10 - .L_9)
.L_9:
        /*000c*/ 	.word	0x00000000
        /*0010*/ 	.short	0x0003
        /*0012*/ 	.short	0x0018
        /*0014*/ 	.byte	0x00, 0xf0, 0x11, 0x00


	//----- nvinfo : EIATTR_KPARAM_INFO
	.align		4
.L_10:
        /*0018*/ 	.byte	0x04, 0x17
        /*001a*/ 	.short	(.L_12 - .L_11)
.L_11:
        /*001c*/ 	.word	0x00000000
        /*0020*/ 	.short	0x0002
        /*0022*/ 	.short	0x0010
        /*0024*/ 	.byte	0x00, 0xf5, 0x21, 0x00


	//----- nvinfo : EIATTR_KPARAM_INFO
	.align		4
.L_12:
        /*0028*/ 	.byte	0x04, 0x17
        /*002a*/ 	.short	(.L_14 - .L_13)
.L_13:
        /*002c*/ 	.word	0x00000000
        /*0030*/ 	.short	0x0001
        /*0032*/ 	.short	0x0008
        /*0034*/ 	.byte	0x00, 0xf5, 0x21, 0x00


	//----- nvinfo : EIATTR_KPARAM_INFO
	.align		4
.L_14:
        /*0038*/ 	.byte	0x04, 0x17
        /*003a*/ 	.short	(.L_16 - .L_15)
.L_15:
        /*003c*/ 	.word	0x00000000
        /*0040*/ 	.short	0x0000
        /*0042*/ 	.short	0x0000
        /*0044*/ 	.byte	0x00, 0xf5, 0x21, 0x00


	//----- nvinfo : EIATTR_SPARSE_MMA_MASK
	.align		4
.L_16:
        /*0048*/ 	.byte	0x03, 0x50
        /*004a*/ 	.short	0x0000


	//----- nvinfo : EIATTR_MAXREG_COUNT
	.align		4
        /*004c*/ 	.byte	0x03, 0x1b
        /*004e*/ 	.short	0x00ff


	//----- nvinfo : EIATTR_EXTERNS
	.align		4
        /*0050*/ 	.byte	0x04, 0x0f
        /*0052*/ 	.short	(.L_18 - .L_17)


	//   ....[0]....
	.align		4
.L_17:
        /*0054*/ 	.word	index@(vprintf)


	//----- nvinfo : EIATTR_MERCURY_ISA_VERSION
	.align		4
.L_18:
        /*0058*/ 	.byte	0x03, 0x5f
        /*005a*/ 	.short	0x0101


	//----- nvinfo : EIATTR_VRC_CTA_INIT_COUNT
	.align		4
        /*005c*/ 	.byte	0x02, 0x4a
	.zero		1
	.zero		1


	//----- nvinfo : EIATTR_SYSCALL_OFFSETS
	.align		4
        /*0060*/ 	.byte	0x04, 0x46
        /*0062*/ 	.short	(.L_20 - .L_19)


	//   ....[0]....
.L_19:
        /*0064*/ 	.word	0x00000200


	//----- nvinfo : EIATTR_EXIT_INSTR_OFFSETS
	.align		4
.L_20:
        /*0068*/ 	.byte	0x04, 0x1c
        /*006a*/ 	.short	(.L_22 - .L_21)


	//   ....[0]....
.L_21:
        /*006c*/ 	.word	0x00000180


	//   ....[1]....
        /*0070*/ 	.word	0x00000210


	//----- nvinfo : EIATTR_CRS_STACK_SIZE
	.align		4
.L_22:
        /*0074*/ 	.byte	0x04, 0x1e
        /*0076*/ 	.short	(.L_24 - .L_23)
.L_23:
        /*0078*/ 	.word	0x00000000


	//----- nvinfo : EIATTR_CBANK_PARAM_SIZE
	.align		4
.L_24:
        /*007c*/ 	.byte	0x03, 0x19
        /*007e*/ 	.short	0x001c


	//----- nvinfo : EIATTR_PARAM_CBANK
	.align		4
        /*0080*/ 	.byte	0x04, 0x0a
        /*0082*/ 	.short	(.L_26 - .L_25)
	.align		4
.L_25:
        /*0084*/ 	.word	index@(.nv.constant0._Z10kernel_addPfS_S_i)
        /*0088*/ 	.short	0x0380
        /*008a*/ 	.short	0x001c


	//----- nvinfo : EIATTR_SW_WAR
	.align		4
.L_26:
        /*008c*/ 	.byte	0x04, 0x36
        /*008e*/ 	.short	(.L_28 - .L_27)
.L_27:
        /*0090*/ 	.word	0x00000008
.L_28:


//--------------------- .nv.callgraph             --------------------------
	.section	.nv.callgraph,"",@"SHT_CUDA_CALLGRAPH"
	.align	4
	.sectionentsize	8
	.align		4
        /*0000*/ 	.word	0x00000000
	.align		4
        /*0004*/ 	.word	0xffffffff
	.align		4
        /*0008*/ 	.word	index@(_Z10kernel_addPfS_S_i)
	.align		4
        /*000c*/ 	.word	index@(vprintf)
	.align		4
        /*0010*/ 	.word	0x00000000
	.align		4
        /*0014*/ 	.word	0xfffffffe
	.align		4
        /*0018*/ 	.word	0x00000000
	.align		4
        /*001c*/ 	.word	0xfffffffd
	.align		4
        /*0020*/ 	.word	0x00000000
	.align		4
        /*0024*/ 	.word	0xfffffffc


//--------------------- .nv.constant4             --------------------------
	.section	.nv.constant4,"a",@progbits
	.align	8
	.align		8
.nv.constant4:
        /*0000*/ 	.dword	vprintf
	.align		8
        /*0008*/ 	.dword	$str


//--------------------- .text._Z10kernel_addPfS_S_i --------------------------
	.section	.text._Z10kernel_addPfS_S_i,"ax",@progbits
	.align	128
        .global         _Z10kernel_addPfS_S_i
        .type           _Z10kernel_addPfS_S_i,@function
        .size           _Z10kernel_addPfS_S_i,(.L_x_3 - _Z10kernel_addPfS_S_i)
        .other          _Z10kernel_addPfS_S_i,@"STO_CUDA_ENTRY STV_DEFAULT"
_Z10kernel_addPfS_S_i:
.text._Z10kernel_addPfS_S_i:
[----:B------:R-:W0:Y:S01]  /*0000*/  LDC R1, c[0x0][0x37c] ;  /* 0x0000df00ff017b82 */ /* 0x000e220000000800 */
[----:B------:R-:W1:Y:S01]  /*0010*/  S2R R0, SR_TID.X ;  /* 0x0000000000007919 */ /* 0x000e620000002100 */
[----:B------:R-:W2:Y:S06]  /*0020*/  LDCU UR5, c[0x0][0x2fc] ;  /* 0x00005f80ff0577ac */ /* 0x000eac0008000800 */
[----:B------:R-:W1:Y:S01]  /*0030*/  S2UR UR6, SR_CTAID.X ;  /* 0x00000000000679c3 */ /* 0x000e620000002500 */
[----:B0-----:R-:W-:Y:S01]  /*0040*/  IADD3 R1, PT, PT, R1, -0x8, RZ ;  /* 0xfffffff801017810 */ /* 0x001fe20007ffe0ff */
[----:B------:R-:W0:Y:S01]  /*0050*/  LDCU UR7, c[0x0][0x398] ;  /* 0x00007300ff0777ac */ /* 0x000e220008000800 */
[----:B------:R-:W3:Y:S05]  /*0060*/  LDCU UR4, c[0x0][0x2f8] ;  /* 0x00005f00ff0477ac */ /* 0x000eea0008000800 */
[----:B------:R-:W1:Y:S01]  /*0070*/  LDC R3, c[0x0][0x360] ;  /* 0x0000d800ff037b82 */ /* 0x000e620000000800 */
[----:B---3--:R-:W-:-:S04]  /*0080*/  IADD3 R6, P1, PT, R1, UR4, RZ ;  /* 0x0000000401067c10 */ /* 0x008fc8000ff3e0ff */
[----:B--2---:R-:W-:Y:S01]  /*0090*/  IADD3.X R7, PT, PT, RZ, UR5, RZ, P1, !PT ;  /* 0x00000005ff077c10 */ /* 0x004fe20008ffe4ff */
[----:B-1----:R-:W-:-:S05]  /*00a0*/  IMAD R0, R3, UR6, R0 ;  /* 0x0000000603007c24 */ /* 0x002fca000f8e0200 */
[----:B0-----:R-:W-:-:S13]  /*00b0*/  ISETP.GE.AND P0, PT, R0, UR7, PT ;  /* 0x0000000700007c0c */ /* 0x001fda000bf06270 */
[----:B------:R-:W-:Y:S05]  /*00c0*/  @P0 BRA `(.L_x_0) ;  /* 0x0000000000300947 */ /* 0x000fea0003800000 */
[----:B------:R-:W0:Y:S01]  /*00d0*/  LDC.64 R2, c[0x0][0x380] ;  /* 0x0000e000ff027b82 */ /* 0x000e220000000a00 */
[----:B------:R-:W1:Y:S07]  /*00e0*/  LDCU.64 UR4, c[0x0][0x358] ;  /* 0x00006b00ff0477ac */ /* 0x000e6e0008000a00 */
[----:B------:R-:W2:Y:S08]  /*00f0*/  LDC.64 R4, c[0x0][0x388] ;  /* 0x0000e200ff047b82 */ /* 0x000eb00000000a00 */
[----:B------:R-:W3:Y:S01]  /*0100*/  LDC.64 R6, c[0x0][0x390] ;  /* 0x0000e400ff067b82 */ /* 0x000ee20000000a00 */
[----:B0-----:R-:W-:-:S06]  /*0110*/  IMAD.WIDE R2, R0, 0x4, R2 ;  /* 0x0000000400027825 */ /* 0x001fcc00078e0202 */
[----:B-1----:R-:W4:Y:S01]  /*0120*/  LDG.E R2, desc[UR4][R2.64] ;  /* 0x0000000402027981 */ /* 0x002f22000c1e1900 */
[----:B--2---:R-:W-:-:S06]  /*0130*/  IMAD.WIDE R4, R0, 0x4, R4 ;  /* 0x0000000400047825 */ /* 0x004fcc00078e0204 */
[----:B------:R-:W4:Y:S01]  /*0140*/  LDG.E R5, desc[UR4][R4.64] ;  /* 0x0000000404057981 */ /* 0x000f22000c1e1900 */
[----:B---3--:R-:W-:-:S04]  /*0150*/  IMAD.WIDE R6, R0, 0x4, R6 ;  /* 0x0000000400067825 */ /* 0x008fc800078e0206 */
[----:B----4-:R-:W-:-:S05]  /*0160*/  FADD R9, R2, R5 ;  /* 0x0000000502097221 */ /* 0x010fca0000000000 */
[----:B------:R-:W-:Y:S01]  /*0170*/  STG.E desc[UR4][R6.64], R9 ;  /* 0x0000000906007986 */ /* 0x000fe2000c101904 */
[----:B------:R-:W-:Y:S05]  /*0180*/  EXIT ;  /* 0x000000000000794d */ /* 0x000fea0003800000 */
.L_x_0:
[----:B------:R-:W-:Y:S01]  /*0190*/  MOV R2, 0x0 ;  /* 0x0000000000027802 */ /* 0x000fe20000000f00 */
[----:B------:R0:W-:Y:S01]  /*01a0*/  STL [R1], R0 ;  /* 0x0000000001007387 */ /* 0x0001e20000100800 */
[----:B------:R-:W1:Y:S04]  /*01b0*/  LDCU.64 UR4, c[0x4][0x8] ;  /* 0x01000100ff0477ac */ /* 0x000e680008000a00 */
[----:B------:R-:W2:Y:S01]  /*01c0*/  LDC.64 R2, c[0x4][R2] ;  /* 0x0100000002027b82 */ /* 0x000ea20000000a00 */
[----:B-1----:R-:W-:Y:S02]  /*01d0*/  MOV R4, UR4 ;  /* 0x0000000400047c02 */ /* 0x002fe40008000f00 */
[----:B0-----:R-:W-:-:S07]  /*01e0*/  MOV R5, UR5 ;  /* 0x0000000500057c02 */ /* 0x001fce0008000f00 */
[----:B------:R-:W-:-:S07]  /*01f0*/  LEPC R20, `(.L_x_1) ;  /* 0x000000001014794e */ /* 0x000fce0000000000 */
[----:B--2---:R-:W-:Y:S05]  /*0200*/  CALL.ABS.NOINC R2 ;  /* 0x0000000002007343 */ /* 0x004fea0003c00000 */
.L_x_1:
[----:B------:R-:W-:Y:S05]  /*0210*/  EXIT ;  /* 0x000000000000794d */ /* 0x000fea0003800000 */
.L_x_2:
[----:B------:R-:W-:-:S00]  /*0220*/  BRA `(.L_x_2) ;  /* 0xfffffffc00fc7947 */ /* 0x000fc0000383ffff */
[----:B------:R-:W-:-:S00]  /*0230*/  NOP ;  /* 0x0000000000007918 */ /* 0x000fc00000000000 */
        /* <DEDUP_REMOVED lines=12> */
.L_x_3:


//--------------------- .nv.global.init           --------------------------
	.section	.nv.global.init,"aw",@progbits
.nv.global.init:
	.type		$str,@object
	.size		$str,(.L_0 - $str)
$str:
        /*0000*/ 	.byte	0x54, 0x68, 0x72, 0x65, 0x61, 0x64, 0x20, 0x25, 0x64, 0x20, 0x69, 0x73, 0x20, 0x6f, 0x75, 0x74
        /*0010*/ 	.byte	0x20, 0x6f, 0x66, 0x20, 0x62, 0x6f, 0x75, 0x6e, 0x64, 0x73, 0x21, 0x0a, 0x00
.L_0:


//--------------------- .nv.shared.reserved.0     --------------------------
	.section	.nv.shared.reserved.0,"aw",@nobits
	.weak		__nv_reservedSMEM_offset_0_alias
	.size		__nv_reservedSMEM_offset_0_alias, 0, 64
	.other		__nv_reservedSMEM_offset_0_alias,@"STO_CUDA_RESERVED_SHARED STV_DEFAULT"
__nv_reservedSMEM_offset_0_alias:
	.zero		0
	.zero		64


//--------------------- .nv.constant0._Z10kernel_addPfS_S_i --------------------------
	.section	.nv.constant0._Z10kernel_addPfS_S_i,"a",@progbits
	.sectionflags	@""
	.align	4
.nv.constant0._Z10kernel_addPfS_S_i:
	.zero		924


//--------------------- SYMBOLS --------------------------

	.type		.nv.reservedSmem.offset0,@object
	.size		.nv.reservedSmem.offset0,0x4
	.type		vprintf,@function
